	.headerflags	@"EF_CUDA_TEXMODE_UNIFIED EF_CUDA_64BIT_ADDRESS EF_CUDA_ACCELERATORS EF_CUDA_SM90 EF_CUDA_VIRTUAL_SM(EF_CUDA_SM90)"
	.elftype	@"ET_EXEC"


//--------------------- .nv.info                  --------------------------
	.section	.nv.info,"",@"SHT_CUDA_INFO"
	.align	4


	//----- nvinfo : EIATTR_REGCOUNT
	.align		4
        /*0000*/ 	.byte	0x04, 0x2f
        /*0002*/ 	.short	(.L_3 - .L_2)
	.align		4
.L_2:
        /*0004*/ 	.word	index@(triton_poi_fused__native_batch_norm_legit_no_training_relu_126)
        /*0008*/ 	.word	0x00000012


	//----- nvinfo : EIATTR_MIN_STACK_SIZE
	.align		4
.L_3:
        /*000c*/ 	.byte	0x04, 0x12
        /*000e*/ 	.short	(.L_5 - .L_4)
	.align		4
.L_4:
        /*0010*/ 	.word	index@(triton_poi_fused__native_batch_norm_legit_no_training_relu_126)
        /*0014*/ 	.word	0x00000000


	//----- nvinfo : EIATTR_FRAME_SIZE
	.align		4
.L_5:
        /*0018*/ 	.byte	0x04, 0x11
        /*001a*/ 	.short	(.L_7 - .L_6)
	.align		4
.L_6:
        /*001c*/ 	.word	index@(triton_poi_fused__native_batch_norm_legit_no_training_relu_126)
        /*0020*/ 	.word	0x00000000


	//----- nvinfo : EIATTR_MIN_STACK_SIZE
	.align		4
.L_7:
        /*0024*/ 	.byte	0x04, 0x12
        /*0026*/ 	.short	(.L_9 - .L_8)
	.align		4
.L_8:
        /*0028*/ 	.word	index@(triton_poi_fused__native_batch_norm_legit_no_training_relu_126)
        /*002c*/ 	.word	0x00000000
.L_9:


//--------------------- .nv.info.triton_poi_fused__native_batch_norm_legit_no_training_relu_126 --------------------------
	.section	.nv.info.triton_poi_fused__native_batch_norm_legit_no_training_relu_126,"",@"SHT_CUDA_INFO"
	.sectionflags	@""
	.align	4


	//----- nvinfo : EIATTR_CUDA_API_VERSION
	.align		4
        /*0000*/ 	.byte	0x04, 0x37
        /*0002*/ 	.short	(.L_11 - .L_10)
.L_10:
        /*0004*/ 	.word	0x0000007c


	//----- nvinfo : EIATTR_KPARAM_INFO
	.align		4
.L_11:
        /*0008*/ 	.byte	0x04, 0x17
        /*000a*/ 	.short	(.L_13 - .L_12)
.L_12:
        /*000c*/ 	.word	0x00000000
        /*0010*/ 	.short	0x0006
        /*0012*/ 	.short	0x0030
        /*0014*/ 	.byte	0x00, 0xf0, 0x11, 0x00


	//----- nvinfo : EIATTR_KPARAM_INFO
	.align		4
.L_13:
        /*0018*/ 	.byte	0x04, 0x17
        /*001a*/ 	.short	(.L_15 - .L_14)
.L_14:
        /*001c*/ 	.word	0x00000000
        /*0020*/ 	.short	0x0005
        /*0022*/ 	.short	0x0028
        /*0024*/ 	.byte	0x00, 0xf4, 0x21, 0x00


	//----- nvinfo : EIATTR_KPARAM_INFO
	.align		4
.L_15:
        /*0028*/ 	.byte	0x04, 0x17
        /*002a*/ 	.short	(.L_17 - .L_16)
.L_16:
        /*002c*/ 	.word	0x00000000
        /*0030*/ 	.short	0x0004
        /*0032*/ 	.short	0x0020
        /*0034*/ 	.byte	0x00, 0xf4, 0x21, 0x00


	//----- nvinfo : EIATTR_KPARAM_INFO
	.align		4
.L_17:
        /*0038*/ 	.byte	0x04, 0x17
        /*003a*/ 	.short	(.L_19 - .L_18)
.L_18:
        /*003c*/ 	.word	0x00000000
        /*0040*/ 	.short	0x0003
        /*0042*/ 	.short	0x0018
        /*0044*/ 	.byte	0x00, 0xf4, 0x21, 0x00


	//----- nvinfo : EIATTR_KPARAM_INFO
	.align		4
.L_19:
        /*0048*/ 	.byte	0x04, 0x17
        /*004a*/ 	.short	(.L_21 - .L_20)
.L_20:
        /*004c*/ 	.word	0x00000000
        /*0050*/ 	.short	0x0002
        /*0052*/ 	.short	0x0010
        /*0054*/ 	.byte	0x00, 0xf4, 0x21, 0x00


	//----- nvinfo : EIATTR_KPARAM_INFO
	.align		4
.L_21:
        /*0058*/ 	.byte	0x04, 0x17
        /*005a*/ 	.short	(.L_23 - .L_22)
.L_22:
        /*005c*/ 	.word	0x00000000
        /*0060*/ 	.short	0x0001
        /*0062*/ 	.short	0x0008
        /*0064*/ 	.byte	0x00, 0xf4, 0x21, 0x00


	//----- nvinfo : EIATTR_KPARAM_INFO
	.align		4
.L_23:
        /*0068*/ 	.byte	0x04, 0x17
        /*006a*/ 	.short	(.L_25 - .L_24)
.L_24:
        /*006c*/ 	.word	0x00000000
        /*0070*/ 	.short	0x0000
        /*0072*/ 	.short	0x0000
        /*0074*/ 	.byte	0x00, 0xf4, 0x21, 0x00


	//----- nvinfo : EIATTR_SPARSE_MMA_MASK
	.align		4
.L_25:
        /*0078*/ 	.byte	0x03, 0x50
        /*007a*/ 	.short	0x0000


	//----- nvinfo : EIATTR_MAXREG_COUNT
	.align		4
        /*007c*/ 	.byte	0x03, 0x1b
        /*007e*/ 	.short	0x00ff


	//----- nvinfo : EIATTR_EXIT_INSTR_OFFSETS
	.align		4
        /*0080*/ 	.byte	0x04, 0x1c
        /*0082*/ 	.short	(.L_27 - .L_26)


	//   ....[0]....
.L_26:
        /*0084*/ 	.word	0x00000330


	//   ....[1]....
        /*0088*/ 	.word	0x00000350


	//----- nvinfo : EIATTR_REQNTID
	.align		4
.L_27:
        /*008c*/ 	.byte	0x04, 0x10
        /*008e*/ 	.short	(.L_29 - .L_28)
.L_28:
        /*0090*/ 	.word	0x00000080
        /*0094*/ 	.word	0x00000001
        /*0098*/ 	.word	0x00000001


	//----- nvinfo : EIATTR_CBANK_PARAM_SIZE
	.align		4
.L_29:
        /*009c*/ 	.byte	0x03, 0x19
        /*009e*/ 	.short	0x0034


	//----- nvinfo : EIATTR_PARAM_CBANK
	.align		4
        /*00a0*/ 	.byte	0x04, 0x0a
        /*00a2*/ 	.short	(.L_31 - .L_30)
	.align		4
.L_30:
        /*00a4*/ 	.word	index@(.nv.constant0.triton_poi_fused__native_batch_norm_legit_no_training_relu_126)
        /*00a8*/ 	.short	0x0210
        /*00aa*/ 	.short	0x0034


	//----- nvinfo : EIATTR_SW_WAR
	.align		4
.L_31:
        /*00ac*/ 	.byte	0x04, 0x36
        /*00ae*/ 	.short	(.L_33 - .L_32)
.L_32:
        /*00b0*/ 	.word	0x00000008
.L_33:


//--------------------- .nv.callgraph             --------------------------
	.section	.nv.callgraph,"",@"SHT_CUDA_CALLGRAPH"
	.align	4
	.sectionentsize	8
	.align		4
        /*0000*/ 	.word	0x00000000
	.align		4
        /*0004*/ 	.word	0xffffffff
	.align		4
        /*0008*/ 	.word	0x00000000
	.align		4
        /*000c*/ 	.word	0xfffffffe
	.align		4
        /*0010*/ 	.word	0x00000000
	.align		4
        /*0014*/ 	.word	0xfffffffd
	.align		4
        /*0018*/ 	.word	0x00000000
	.align		4
        /*001c*/ 	.word	0xfffffffc


//--------------------- .nv.constant4             --------------------------
	.section	.nv.constant4,"a",@progbits
	.align	8
	.align		8
.nv.constant4:
        /*0000*/ 	.dword	_$_str
	.align		8
        /*0008*/ 	.dword	_$_str_$_2


//--------------------- .text.triton_poi_fused__native_batch_norm_legit_no_training_relu_126 --------------------------
	.section	.text.triton_poi_fused__native_batch_norm_legit_no_training_relu_126,"ax",@progbits
	.align	128
        .global         triton_poi_fused__native_batch_norm_legit_no_training_relu_126
        .type           triton_poi_fused__native_batch_norm_legit_no_training_relu_126,@function
        .size           triton_poi_fused__native_batch_norm_legit_no_training_relu_126,(.L_x_1 - triton_poi_fused__native_batch_norm_legit_no_training_relu_126)
        .other          triton_poi_fused__native_batch_norm_legit_no_training_relu_126,@"STO_CUDA_ENTRY STV_DEFAULT"
triton_poi_fused__native_batch_norm_legit_no_training_relu_126:
.text.triton_poi_fused__native_batch_norm_legit_no_training_relu_126:
[----:B------:R-:W0:Y:S01]  /*0000*/  LDC R1, c[0x0][0x28] ;  /* 0x00000a00ff017b82 */ /* 0x000e220000000800 */
[----:B------:R-:W1:Y:S07]  /*0010*/  S2R R0, SR_TID.X ;  /* 0x0000000000007919 */ /* 0x000e6e0000002100 */
[----:B------:R-:W2:Y:S01]  /*0020*/  LDC.64 R8, c[0x0][0x220] ;  /* 0x00008800ff087b82 */ /* 0x000ea20000000a00 */
[----:B------:R-:W-:Y:S01]  /*0030*/  HFMA2.MMA R14, -RZ, RZ, 0, 0 ;  /* 0x00000000ff0e7435 */ /* 0x000fe200000001ff */
[----:B------:R-:W-:Y:S01]  /*0040*/  ULDC.64 UR4, c[0x0][0x208] ;  /* 0x0000820000047ab9 */ /* 0x000fe20000000a00 */
[----:B------:R-:W3:Y:S05]  /*0050*/  S2R R3, SR_CTAID.X ;  /* 0x0000000000037919 */ /* 0x000eea0000002500 */
[----:B------:R-:W4:Y:S08]  /*0060*/  LDC.64 R6, c[0x0][0x218] ;  /* 0x00008600ff067b82 */ /* 0x000f300000000a00 */
[----:B------:R-:W5:Y:S08]  /*0070*/  LDC.64 R10, c[0x0][0x228] ;  /* 0x00008a00ff0a7b82 */ /* 0x000f700000000a00 */
[----:B------:R-:W4:Y:S01]  /*0080*/  LDC.64 R12, c[0x0][0x230] ;  /* 0x00008c00ff0c7b82 */ /* 0x000f220000000a00 */
[----:B-1----:R-:W-:-:S02]  /*0090*/  LOP3.LUT R0, R0, 0x7f, RZ, 0xc0, !PT ;  /* 0x0000007f00007812 */ /* 0x002fc400078ec0ff */
[----:B---3--:R-:W-:Y:S02]  /*00a0*/  SHF.R.S32.HI R2, RZ, 0x18, R3 ;  /* 0x00000018ff027819 */ /* 0x008fe40000011403 */
[----:B------:R-:W-:Y:S02]  /*00b0*/  LEA R0, R3, R0, 0x7 ;  /* 0x0000000003007211 */ /* 0x000fe400078e38ff */
[----:B------:R-:W-:Y:S02]  /*00c0*/  SGXT R3, R2, 0x1 ;  /* 0x000000010203781a */ /* 0x000fe40000000200 */
[----:B------:R-:W-:Y:S02]  /*00d0*/  ISETP.GE.AND P0, PT, R0, 0x5400, PT ;  /* 0x000054000000780c */ /* 0x000fe40003f06270 */
[----:B------:R-:W-:-:S04]  /*00e0*/  LEA.HI R3, R3, R0, RZ, 0x2 ;  /* 0x0000000003037211 */ /* 0x000fc800078f10ff */
[----:B------:R-:W-:-:S05]  /*00f0*/  SHF.R.S32.HI R3, RZ, 0x2, R3 ;  /* 0x00000002ff037819 */ /* 0x000fca0000011403 */
[----:B------:R-:W-:-:S05]  /*0100*/  IMAD.HI R2, R3, 0x30c30c31, RZ ;  /* 0x30c30c3103027827 */ /* 0x000fca00078e02ff */
[----:B------:R-:W-:-:S04]  /*0110*/  SHF.R.U32.HI R5, RZ, 0x1f, R2 ;  /* 0x0000001fff057819 */ /* 0x000fc80000011602 */
[----:B------:R-:W-:Y:S02]  /*0120*/  LEA.HI.SX32 R2, R2, R5, 0x18 ;  /* 0x0000000502027211 */ /* 0x000fe400078fc2ff */
[----:B------:R-:W1:Y:S03]  /*0130*/  LDC.64 R4, c[0x0][0x210] ;  /* 0x00008400ff047b82 */ /* 0x000e660000000a00 */
[----:B------:R-:W-:-:S04]  /*0140*/  IMAD R15, R2, -0x540, R3 ;  /* 0xfffffac0020f7824 */ /* 0x000fc800078e0203 */
[----:B--2---:R-:W-:-:S05]  /*0150*/  IMAD.WIDE R8, R15, 0x4, R8 ;  /* 0x000000040f087825 */ /* 0x004fca00078e0208 */
[----:B------:R5:W2:Y:S01]  /*0160*/  @!P0 LDG.E.EL R14, desc[UR4][R8.64] ;  /* 0x00000004080e8981 */ /* 0x000aa2000c2e1900 */
[----:B------:R-:W-:Y:S01]  /*0170*/  CS2R R2, SRZ ;  /* 0x0000000000027805 */ /* 0x000fe2000001ff00 */
[----:B----4-:R-:W-:-:S05]  /*0180*/  IMAD.WIDE R6, R15, 0x4, R6 ;  /* 0x000000040f067825 */ /* 0x010fca00078e0206 */
[----:B------:R3:W4:Y:S01]  /*0190*/  @!P0 LDG.E.EL R3, desc[UR4][R6.64] ;  /* 0x0000000406038981 */ /* 0x000722000c2e1900 */
[----:B-1----:R-:W-:-:S04]  /*01a0*/  IMAD.WIDE R4, R0, 0x4, R4 ;  /* 0x0000000400047825 */ /* 0x002fc800078e0204 */
[C---:B-----5:R-:W-:Y:S01]  /*01b0*/  IMAD.WIDE R8, R15.reuse, 0x4, R10 ;  /* 0x000000040f087825 */ /* 0x060fe200078e020a */
[----:B------:R1:W4:Y:S03]  /*01c0*/  @!P0 LDG.E R2, desc[UR4][R4.64] ;  /* 0x0000000404028981 */ /* 0x000326000c1e1900 */
[----:B0-----:R-:W-:Y:S01]  /*01d0*/  IMAD.WIDE R10, R15, 0x4, R12 ;  /* 0x000000040f0a7825 */ /* 0x001fe200078e020c */
[----:B------:R-:W-:-:S06]  /*01e0*/  CS2R R12, SRZ ;  /* 0x00000000000c7805 */ /* 0x000fcc000001ff00 */
[----:B------:R-:W5:Y:S01]  /*01f0*/  @!P0 LDG.E.EL R12, desc[UR4][R8.64] ;  /* 0x00000004080c8981 */ /* 0x000f62000c2e1900 */
[----:B---3--:R-:W-:Y:S01]  /*0200*/  MOV R6, 0x3e800000 ;  /* 0x3e80000000067802 */ /* 0x008fe20000000f00 */
[----:B-1----:R-:W0:Y:S02]  /*0210*/  LDC.64 R4, c[0x0][0x238] ;  /* 0x00008e00ff047b82 */ /* 0x002e240000000a00 */
[----:B------:R-:W5:Y:S01]  /*0220*/  @!P0 LDG.E.EL R13, desc[UR4][R10.64] ;  /* 0x000000040a0d8981 */ /* 0x000f62000c2e1900 */
[----:B--2---:R-:W-:-:S04]  /*0230*/  FADD R14, R14, 9.9999997473787516356e-06 ;  /* 0x3727c5ac0e0e7421 */ /* 0x004fc80000000000 */
[----:B------:R-:W1:Y:S02]  /*0240*/  MUFU.SQRT R15, R14 ;  /* 0x0000000e000f7308 */ /* 0x000e640000002000 */
[C---:B-1----:R-:W-:Y:S02]  /*0250*/  FSETP.GT.AND P1, PT, R15.reuse, 8.50705917302346158658e+37, PT ;  /* 0x7e8000000f00780b */ /* 0x042fe40003f24000 */
[----:B------:R-:W-:-:S11]  /*0260*/  FSETP.GEU.AND P2, PT, R15, 1.175494350822287508e-38, PT ;  /* 0x008000000f00780b */ /* 0x000fd60003f4e000 */
[----:B------:R-:W-:-:S04]  /*0270*/  @P1 FMUL R15, R15, 0.25 ;  /* 0x3e8000000f0f1820 */ /* 0x000fc80000400000 */
[----:B------:R-:W-:-:S06]  /*0280*/  @!P2 FMUL R15, R15, 16777216 ;  /* 0x4b8000000f0fa820 */ /* 0x000fcc0000400000 */
[----:B------:R-:W1:Y:S01]  /*0290*/  MUFU.RCP R15, R15 ;  /* 0x0000000f000f7308 */ /* 0x000e620000001000 */
[----:B------:R-:W-:Y:S01]  /*02a0*/  FSEL R6, R6, 1, P1 ;  /* 0x3f80000006067808 */ /* 0x000fe20000800000 */
[----:B----4-:R-:W-:-:S04]  /*02b0*/  FADD R2, -R3, R2 ;  /* 0x0000000203027221 */ /* 0x010fc80000000100 */
[----:B------:R-:W-:-:S04]  /*02c0*/  @!P2 FMUL R6, R6, 16777216 ;  /* 0x4b8000000606a820 */ /* 0x000fc80000400000 */
[----:B-1----:R-:W-:-:S04]  /*02d0*/  FMUL R3, R15, R6 ;  /* 0x000000060f037220 */ /* 0x002fc80000400000 */
[----:B------:R-:W-:-:S04]  /*02e0*/  FMUL R2, R2, R3 ;  /* 0x0000000302027220 */ /* 0x000fc80000400000 */
[----:B-----5:R-:W-:Y:S01]  /*02f0*/  FFMA R12, R2, R12, R13 ;  /* 0x0000000c020c7223 */ /* 0x020fe2000000000d */
[----:B0-----:R-:W-:-:S04]  /*0300*/  IMAD.WIDE R2, R0, 0x4, R4 ;  /* 0x0000000400027825 */ /* 0x001fc800078e0204 */
[----:B------:R-:W-:-:S04]  /*0310*/  FSETP.GEU.AND P1, PT, R12, RZ, PT ;  /* 0x000000ff0c00720b */ /* 0x000fc80003f2e000 */
[----:B------:R-:W-:Y:S01]  /*0320*/  FSEL R5, R12, RZ, P1 ;  /* 0x000000ff0c057208 */ /* 0x000fe20000800000 */
[----:B------:R-:W-:Y:S08]  /*0330*/  @P0 EXIT ;  /* 0x000000000000094d */ /* 0x000ff00003800000 */
[----:B------:R-:W-:Y:S01]  /*0340*/  STG.E desc[UR4][R2.64], R5 ;  /* 0x0000000502007986 */ /* 0x000fe2000c101904 */
[----:B------:R-:W-:Y:S05]  /*0350*/  EXIT ;  /* 0x000000000000794d */ /* 0x000fea0003800000 */
.L_x_0:
[----:B------:R-:W-:-:S00]  /*0360*/  BRA `(.L_x_0) ;  /* 0xfffffffc00fc7947 */ /* 0x000fc0000383ffff */
[----:B------:R-:W-:-:S00]  /*0370*/  NOP ;  /* 0x0000000000007918 */ /* 0x000fc00000000000 */
        /* <DEDUP_REMOVED lines=8> */
.L_x_1:


//--------------------- .nv.global.init           --------------------------
	.section	.nv.global.init,"aw",@progbits
.nv.global.init:
	.type		_$_str,@object
	.size		_$_str,(_$_str_$_2 - _$_str)
_$_str:
        /*0000*/ 	.byte	0x5f, 0x5f, 0x43, 0x55, 0x44, 0x41, 0x5f, 0x46, 0x54, 0x5a, 0x00
	.type		_$_str_$_2,@object
	.size		_$_str_$_2,(.L_1 - _$_str_$_2)
_$_str_$_2:
        /*000b*/ 	.byte	0x5f, 0x5f, 0x43, 0x55, 0x44, 0x41, 0x5f, 0x50, 0x52, 0x45, 0x43, 0x5f, 0x53, 0x51, 0x52, 0x54
        /*001b*/ 	.byte	0x00
.L_1:


//--------------------- .nv.constant0.triton_poi_fused__native_batch_norm_legit_no_training_relu_126 --------------------------
	.section	.nv.constant0.triton_poi_fused__native_batch_norm_legit_no_training_relu_126,"a",@progbits
	.sectionflags	@""
	.align	4
.nv.constant0.triton_poi_fused__native_batch_norm_legit_no_training_relu_126:
	.zero		580
